//
// Generated by NVIDIA NVVM Compiler
//
// Compiler Build ID: CL-36424714
// Cuda compilation tools, release 13.0, V13.0.88
// Based on NVVM 20.0.0
//

.version 9.0
.target sm_100
.address_size 64

	// .globl	_Z6MatAddPdS_S_i

.visible .entry _Z6MatAddPdS_S_i(
	.param .u64 .ptr .align 1 _Z6MatAddPdS_S_i_param_0,
	.param .u64 .ptr .align 1 _Z6MatAddPdS_S_i_param_1,
	.param .u64 .ptr .align 1 _Z6MatAddPdS_S_i_param_2,
	.param .u32 _Z6MatAddPdS_S_i_param_3
)
{
	.reg .pred 	%p<2>;
	.reg .b32 	%r<14>;
	.reg .b64 	%rd<11>;
	.reg .b64 	%fd<4>;

	ld.param.u64 	%rd1, [_Z6MatAddPdS_S_i_param_0];
	ld.param.u64 	%rd2, [_Z6MatAddPdS_S_i_param_1];
	ld.param.u64 	%rd3, [_Z6MatAddPdS_S_i_param_2];
	ld.param.u32 	%r4, [_Z6MatAddPdS_S_i_param_3];
	mov.u32 	%r5, %ctaid.x;
	mov.u32 	%r6, %ntid.x;
	mov.u32 	%r7, %tid.x;
	mad.lo.s32 	%r1, %r5, %r6, %r7;
	mov.u32 	%r8, %ctaid.y;
	mov.u32 	%r9, %ntid.y;
	mov.u32 	%r10, %tid.y;
	mad.lo.s32 	%r11, %r8, %r9, %r10;
	max.s32 	%r12, %r1, %r11;
	setp.ge.s32 	%p1, %r12, %r4;
	@%p1 bra 	$L__BB0_2;
	cvta.to.global.u64 	%rd4, %rd1;
	cvta.to.global.u64 	%rd5, %rd2;
	cvta.to.global.u64 	%rd6, %rd3;
	mad.lo.s32 	%r13, %r4, %r1, %r11;
	mul.wide.s32 	%rd7, %r13, 8;
	add.s64 	%rd8, %rd4, %rd7;
	ld.global.f64 	%fd1, [%rd8];
	add.s64 	%rd9, %rd5, %rd7;
	ld.global.f64 	%fd2, [%rd9];
	add.f64 	%fd3, %fd1, %fd2;
	add.s64 	%rd10, %rd6, %rd7;
	st.global.f64 	[%rd10], %fd3;
$L__BB0_2:
	ret;

}


// ===== COMPILED SASS (sm_100) =====

	.target	sm_100

	.elftype	@"ET_EXEC"


//--------------------- .note.nv.tkinfo           --------------------------
	.section	.note.nv.tkinfo,"",@"SHT_NOTE"
	.sectionflags	@"SHF_NOTE_NV_TKINFO"
	.tkinfo
        /*0018*/ 	.word	0x00000002
        /*0030*/ 	.string	""
        /*0030*/ 	.string	"ptxas"
        /*0030*/ 	.string	"Cuda compilation tools, release 13.0, V13.0.88"
        /*0030*/ 	.string	"Build cuda_13.0.r13.0/compiler.36424714_0"
        /*0030*/ 	.string	"-arch sm_100 -m 64 "



//--------------------- .note.nv.cuinfo           --------------------------
	.section	.note.nv.cuinfo,"",@"SHT_NOTE"
	.sectionflags	@"SHF_NOTE_NV_CUINFO"
        /*0018*/ 	.short	0x0002
        /*001a*/ 	.short	0x0064
        /*001c*/ 	.short	0x0082
	.zero		2


//--------------------- .nv.info                  --------------------------
	.section	.nv.info,"",@"SHT_CUDA_INFO"
	.align	4


	//----- nvinfo : EIATTR_REGCOUNT
	.align		4
        /*0000*/ 	.byte	0x04, 0x2f
        /*0002*/ 	.short	(.L_1 - .L_0)
	.align		4
.L_0:
        /*0004*/ 	.word	index@(_Z6MatAddPdS_S_i)
        /*0008*/ 	.word	0x0000000e


	//----- nvinfo : EIATTR_FRAME_SIZE
	.align		4
.L_1:
        /*000c*/ 	.byte	0x04, 0x11
        /*000e*/ 	.short	(.L_3 - .L_2)
	.align		4
.L_2:
        /*0010*/ 	.word	index@(_Z6MatAddPdS_S_i)
        /*0014*/ 	.word	0x00000000


	//----- nvinfo : EIATTR_MIN_STACK_SIZE
	.align		4
.L_3:
        /*0018*/ 	.byte	0x04, 0x12
        /*001a*/ 	.short	(.L_5 - .L_4)
	.align		4
.L_4:
        /*001c*/ 	.word	index@(_Z6MatAddPdS_S_i)
        /*0020*/ 	.word	0x00000000
.L_5:


//--------------------- .nv.compat                --------------------------
	.section	.nv.compat,"",@"SHT_CUDA_COMPAT_INFO"
	.align	4
        /*0000*/ 	.byte	0x02, 0x09, 0x00, 0x00, 0x02, 0x02, 0x01, 0x00, 0x02, 0x05, 0x05, 0x00, 0x03, 0x07, 0x01, 0x01
        /*0010*/ 	.byte	0x02, 0x03, 0x00, 0x00, 0x02, 0x06, 0x01, 0x00, 0x04, 0x0b, 0x08, 0x00, 0x01, 0x00, 0x00, 0x00
        /*0020*/ 	.byte	0x00, 0x00, 0x00, 0x00


//--------------------- .nv.info._Z6MatAddPdS_S_i --------------------------
	.section	.nv.info._Z6MatAddPdS_S_i,"",@"SHT_CUDA_INFO"
	.sectionflags	@""
	.align	4


	//----- nvinfo : EIATTR_CUDA_API_VERSION
	.align		4
        /*0000*/ 	.byte	0x04, 0x37
        /*0002*/ 	.short	(.L_7 - .L_6)
.L_6:
        /*0004*/ 	.word	0x00000082


	//----- nvinfo : EIATTR_KPARAM_INFO
	.align		4
.L_7:
        /*0008*/ 	.byte	0x04, 0x17
        /*000a*/ 	.short	(.L_9 - .L_8)
.L_8:
        /*000c*/ 	.word	0x00000000
        /*0010*/ 	.short	0x0003
        /*0012*/ 	.short	0x0018
        /*0014*/ 	.byte	0x00, 0xf0, 0x11, 0x00


	//----- nvinfo : EIATTR_KPARAM_INFO
	.align		4
.L_9:
        /*0018*/ 	.byte	0x04, 0x17
        /*001a*/ 	.short	(.L_11 - .L_10)
.L_10:
        /*001c*/ 	.word	0x00000000
        /*0020*/ 	.short	0x0002
        /*0022*/ 	.short	0x0010
        /*0024*/ 	.byte	0x00, 0xf5, 0x21, 0x00


	//----- nvinfo : EIATTR_KPARAM_INFO
	.align		4
.L_11:
        /*0028*/ 	.byte	0x04, 0x17
        /*002a*/ 	.short	(.L_13 - .L_12)
.L_12:
        /*002c*/ 	.word	0x00000000
        /*0030*/ 	.short	0x0001
        /*0032*/ 	.short	0x0008
        /*0034*/ 	.byte	0x00, 0xf5, 0x21, 0x00


	//----- nvinfo : EIATTR_KPARAM_INFO
	.align		4
.L_13:
        /*0038*/ 	.byte	0x04, 0x17
        /*003a*/ 	.short	(.L_15 - .L_14)
.L_14:
        /*003c*/ 	.word	0x00000000
        /*0040*/ 	.short	0x0000
        /*0042*/ 	.short	0x0000
        /*0044*/ 	.byte	0x00, 0xf5, 0x21, 0x00


	//----- nvinfo : EIATTR_SPARSE_MMA_MASK
	.align		4
.L_15:
        /*0048*/ 	.byte	0x03, 0x50
        /*004a*/ 	.short	0x0000


	//----- nvinfo : EIATTR_MAXREG_COUNT
	.align		4
        /*004c*/ 	.byte	0x03, 0x1b
        /*004e*/ 	.short	0x00ff


	//----- nvinfo : EIATTR_MERCURY_ISA_VERSION
	.align		4
        /*0050*/ 	.byte	0x03, 0x5f
        /*0052*/ 	.short	0x0101


	//----- nvinfo : EIATTR_VRC_CTA_INIT_COUNT
	.align		4
        /*0054*/ 	.byte	0x02, 0x4a
	.zero		1
	.zero		1


	//----- nvinfo : EIATTR_EXIT_INSTR_OFFSETS
	.align		4
        /*0058*/ 	.byte	0x04, 0x1c
        /*005a*/ 	.short	(.L_17 - .L_16)


	//   ....[0]....
.L_16:
        /*005c*/ 	.word	0x000000c0


	//   ....[1]....
        /*0060*/ 	.word	0x00000190


	//----- nvinfo : EIATTR_CBANK_PARAM_SIZE
	.align		4
.L_17:
        /*0064*/ 	.byte	0x03, 0x19
        /*0066*/ 	.short	0x001c


	//----- nvinfo : EIATTR_PARAM_CBANK
	.align		4
        /*0068*/ 	.byte	0x04, 0x0a
        /*006a*/ 	.short	(.L_19 - .L_18)
	.align		4
.L_18:
        /*006c*/ 	.word	index@(.nv.constant0._Z6MatAddPdS_S_i)
        /*0070*/ 	.short	0x0380
        /*0072*/ 	.short	0x001c


	//----- nvinfo : EIATTR_SW_WAR
	.align		4
.L_19:
        /*0074*/ 	.byte	0x04, 0x36
        /*0076*/ 	.short	(.L_21 - .L_20)
.L_20:
        /*0078*/ 	.word	0x00000008
.L_21:


//--------------------- .nv.callgraph             --------------------------
	.section	.nv.callgraph,"",@"SHT_CUDA_CALLGRAPH"
	.align	4
	.sectionentsize	8
	.align		4
        /*0000*/ 	.word	0x00000000
	.align		4
        /*0004*/ 	.word	0xffffffff
	.align		4
        /*0008*/ 	.word	0x00000000
	.align		4
        /*000c*/ 	.word	0xfffffffe
	.align		4
        /*0010*/ 	.word	0x00000000
	.align		4
        /*0014*/ 	.word	0xfffffffd
	.align		4
        /*0018*/ 	.word	0x00000000
	.align		4
        /*001c*/ 	.word	0xfffffffc


//--------------------- .text._Z6MatAddPdS_S_i    --------------------------
	.section	.text._Z6MatAddPdS_S_i,"ax",@progbits
	.align	128
        .global         _Z6MatAddPdS_S_i
        .type           _Z6MatAddPdS_S_i,@function
        .size           _Z6MatAddPdS_S_i,(.L_x_1 - _Z6MatAddPdS_S_i)
        .other          _Z6MatAddPdS_S_i,@"STO_CUDA_ENTRY STV_DEFAULT"
_Z6MatAddPdS_S_i:
.text._Z6MatAddPdS_S_i:
[----:B------:R-:W-:Y:S01]  /*0000*/  LDC R1, c[0x0][0x37c] ;  /* 0x0000df00ff017b82 */ /* 0x000fe20000000800 */
[----:B------:R-:W0:Y:S07]  /*0010*/  S2R R3, SR_TID.X ;  /* 0x0000000000037919 */ /* 0x000e2e0000002100 */
[----:B------:R-:W0:Y:S01]  /*0020*/  LDC R0, c[0x0][0x360] ;  /* 0x0000d800ff007b82 */ /* 0x000e220000000800 */
[----:B------:R-:W1:Y:S01]  /*0030*/  LDCU UR6, c[0x0][0x398] ;  /* 0x00007300ff0677ac */ /* 0x000e620008000800 */
[----:B------:R-:W2:Y:S06]  /*0040*/  S2R R2, SR_TID.Y ;  /* 0x0000000000027919 */ /* 0x000eac0000002200 */
[----:B------:R-:W0:Y:S08]  /*0050*/  S2UR UR4, SR_CTAID.X ;  /* 0x00000000000479c3 */ /* 0x000e300000002500 */
[----:B------:R-:W2:Y:S08]  /*0060*/  S2UR UR5, SR_CTAID.Y ;  /* 0x00000000000579c3 */ /* 0x000eb00000002600 */
[----:B------:R-:W2:Y:S01]  /*0070*/  LDC R7, c[0x0][0x364] ;  /* 0x0000d900ff077b82 */ /* 0x000ea20000000800 */
[----:B0-----:R-:W-:-:S02]  /*0080*/  IMAD R0, R0, UR4, R3 ;  /* 0x0000000400007c24 */ /* 0x001fc4000f8e0203 */
[----:B--2---:R-:W-:-:S05]  /*0090*/  IMAD R7, R7, UR5, R2 ;  /* 0x0000000507077c24 */ /* 0x004fca000f8e0202 */
[----:B------:R-:W-:-:S04]  /*00a0*/  VIMNMX R2, PT, PT, R0, R7, !PT ;  /* 0x0000000700027248 */ /* 0x000fc80007fe0100 */
[----:B-1----:R-:W-:-:S13]  /*00b0*/  ISETP.GE.AND P0, PT, R2, UR6, PT ;  /* 0x0000000602007c0c */ /* 0x002fda000bf06270 */
[----:B------:R-:W-:Y:S05]  /*00c0*/  @P0 EXIT ;  /* 0x000000000000094d */ /* 0x000fea0003800000 */
[----:B------:R-:W0:Y:S01]  /*00d0*/  LDC.64 R2, c[0x0][0x380] ;  /* 0x0000e000ff027b82 */ /* 0x000e220000000a00 */
[----:B------:R-:W1:Y:S01]  /*00e0*/  LDCU.64 UR4, c[0x0][0x358] ;  /* 0x00006b00ff0477ac */ /* 0x000e620008000a00 */
[----:B------:R-:W-:-:S06]  /*00f0*/  IMAD R11, R0, UR6, R7 ;  /* 0x00000006000b7c24 */ /* 0x000fcc000f8e0207 */
[----:B------:R-:W2:Y:S08]  /*0100*/  LDC.64 R4, c[0x0][0x388] ;  /* 0x0000e200ff047b82 */ /* 0x000eb00000000a00 */
[----:B------:R-:W3:Y:S01]  /*0110*/  LDC.64 R8, c[0x0][0x390] ;  /* 0x0000e400ff087b82 */ /* 0x000ee20000000a00 */
[----:B0-----:R-:W-:-:S06]  /*0120*/  IMAD.WIDE R2, R11, 0x8, R2 ;  /* 0x000000080b027825 */ /* 0x001fcc00078e0202 */
[----:B-1----:R-:W4:Y:S01]  /*0130*/  LDG.E.64 R2, desc[UR4][R2.64] ;  /* 0x0000000402027981 */ /* 0x002f22000c1e1b00 */
[----:B--2---:R-:W-:-:S06]  /*0140*/  IMAD.WIDE R4, R11, 0x8, R4 ;  /* 0x000000080b047825 */ /* 0x004fcc00078e0204 */
[----:B------:R-:W4:Y:S01]  /*0150*/  LDG.E.64 R4, desc[UR4][R4.64] ;  /* 0x0000000404047981 */ /* 0x000f22000c1e1b00 */
[----:B---3--:R-:W-:Y:S01]  /*0160*/  IMAD.WIDE R8, R11, 0x8, R8 ;  /* 0x000000080b087825 */ /* 0x008fe200078e0208 */
[----:B----4-:R-:W-:-:S07]  /*0170*/  DADD R6, R2, R4 ;  /* 0x0000000002067229 */ /* 0x010fce0000000004 */
[----:B------:R-:W-:Y:S01]  /*0180*/  STG.E.64 desc[UR4][R8.64], R6 ;  /* 0x0000000608007986 */ /* 0x000fe2000c101b04 */
[----:B------:R-:W-:Y:S05]  /*0190*/  EXIT ;  /* 0x000000000000794d */ /* 0x000fea0003800000 */
.L_x_0:
[----:B------:R-:W-:-:S00]  /*01a0*/  BRA `(.L_x_0) ;  /* 0xfffffffc00fc7947 */ /* 0x000fc0000383ffff */
[----:B------:R-:W-:-:S00]  /*01b0*/  NOP ;  /* 0x0000000000007918 */ /* 0x000fc00000000000 */
        /* <DEDUP_REMOVED lines=12> */
.L_x_1:


//--------------------- .nv.shared.reserved.0     --------------------------
	.section	.nv.shared.reserved.0,"aw",@nobits
	.weak		__nv_reservedSMEM_offset_0_alias
	.size		__nv_reservedSMEM_offset_0_alias, 0, 64
	.other		__nv_reservedSMEM_offset_0_alias,@"STO_CUDA_RESERVED_SHARED STV_DEFAULT"
__nv_reservedSMEM_offset_0_alias:
	.zero		0
	.zero		64


//--------------------- .nv.constant0._Z6MatAddPdS_S_i --------------------------
	.section	.nv.constant0._Z6MatAddPdS_S_i,"a",@progbits
	.sectionflags	@""
	.align	4
.nv.constant0._Z6MatAddPdS_S_i:
	.zero		924


//--------------------- SYMBOLS --------------------------

	.type		.nv.reservedSmem.offset0,@object
	.size		.nv.reservedSmem.offset0,0x4
